	.headerflags	@"EF_CUDA_TEXMODE_UNIFIED EF_CUDA_64BIT_ADDRESS EF_CUDA_ACCELERATORS EF_CUDA_SM90 EF_CUDA_VIRTUAL_SM(EF_CUDA_SM90)"
	.elftype	@"ET_EXEC"


//--------------------- .nv.info                  --------------------------
	.section	.nv.info,"",@"SHT_CUDA_INFO"
	.align	4


	//----- nvinfo : EIATTR_REGCOUNT
	.align		4
        /*0000*/ 	.byte	0x04, 0x2f
        /*0002*/ 	.short	(.L_3 - .L_2)
	.align		4
.L_2:
        /*0004*/ 	.word	index@(triton_poi_fused__native_batch_norm_legit_no_training_leaky_relu_7)
        /*0008*/ 	.word	0x00000010


	//----- nvinfo : EIATTR_MIN_STACK_SIZE
	.align		4
.L_3:
        /*000c*/ 	.byte	0x04, 0x12
        /*000e*/ 	.short	(.L_5 - .L_4)
	.align		4
.L_4:
        /*0010*/ 	.word	index@(triton_poi_fused__native_batch_norm_legit_no_training_leaky_relu_7)
        /*0014*/ 	.word	0x00000000


	//----- nvinfo : EIATTR_FRAME_SIZE
	.align		4
.L_5:
        /*0018*/ 	.byte	0x04, 0x11
        /*001a*/ 	.short	(.L_7 - .L_6)
	.align		4
.L_6:
        /*001c*/ 	.word	index@(triton_poi_fused__native_batch_norm_legit_no_training_leaky_relu_7)
        /*0020*/ 	.word	0x00000000


	//----- nvinfo : EIATTR_MIN_STACK_SIZE
	.align		4
.L_7:
        /*0024*/ 	.byte	0x04, 0x12
        /*0026*/ 	.short	(.L_9 - .L_8)
	.align		4
.L_8:
        /*0028*/ 	.word	index@(triton_poi_fused__native_batch_norm_legit_no_training_leaky_relu_7)
        /*002c*/ 	.word	0x00000000
.L_9:


//--------------------- .nv.info.triton_poi_fused__native_batch_norm_legit_no_training_leaky_relu_7 --------------------------
	.section	.nv.info.triton_poi_fused__native_batch_norm_legit_no_training_leaky_relu_7,"",@"SHT_CUDA_INFO"
	.sectionflags	@""
	.align	4


	//----- nvinfo : EIATTR_CUDA_API_VERSION
	.align		4
        /*0000*/ 	.byte	0x04, 0x37
        /*0002*/ 	.short	(.L_11 - .L_10)
.L_10:
        /*0004*/ 	.word	0x0000007c


	//----- nvinfo : EIATTR_KPARAM_INFO
	.align		4
.L_11:
        /*0008*/ 	.byte	0x04, 0x17
        /*000a*/ 	.short	(.L_13 - .L_12)
.L_12:
        /*000c*/ 	.word	0x00000000
        /*0010*/ 	.short	0x0006
        /*0012*/ 	.short	0x0030
        /*0014*/ 	.byte	0x00, 0xf0, 0x11, 0x00


	//----- nvinfo : EIATTR_KPARAM_INFO
	.align		4
.L_13:
        /*0018*/ 	.byte	0x04, 0x17
        /*001a*/ 	.short	(.L_15 - .L_14)
.L_14:
        /*001c*/ 	.word	0x00000000
        /*0020*/ 	.short	0x0005
        /*0022*/ 	.short	0x0028
        /*0024*/ 	.byte	0x00, 0xf4, 0x21, 0x00


	//----- nvinfo : EIATTR_KPARAM_INFO
	.align		4
.L_15:
        /*0028*/ 	.byte	0x04, 0x17
        /*002a*/ 	.short	(.L_17 - .L_16)
.L_16:
        /*002c*/ 	.word	0x00000000
        /*0030*/ 	.short	0x0004
        /*0032*/ 	.short	0x0020
        /*0034*/ 	.byte	0x00, 0xf4, 0x21, 0x00


	//----- nvinfo : EIATTR_KPARAM_INFO
	.align		4
.L_17:
        /*0038*/ 	.byte	0x04, 0x17
        /*003a*/ 	.short	(.L_19 - .L_18)
.L_18:
        /*003c*/ 	.word	0x00000000
        /*0040*/ 	.short	0x0003
        /*0042*/ 	.short	0x0018
        /*0044*/ 	.byte	0x00, 0xf4, 0x21, 0x00


	//----- nvinfo : EIATTR_KPARAM_INFO
	.align		4
.L_19:
        /*0048*/ 	.byte	0x04, 0x17
        /*004a*/ 	.short	(.L_21 - .L_20)
.L_20:
        /*004c*/ 	.word	0x00000000
        /*0050*/ 	.short	0x0002
        /*0052*/ 	.short	0x0010
        /*0054*/ 	.byte	0x00, 0xf4, 0x21, 0x00


	//----- nvinfo : EIATTR_KPARAM_INFO
	.align		4
.L_21:
        /*0058*/ 	.byte	0x04, 0x17
        /*005a*/ 	.short	(.L_23 - .L_22)
.L_22:
        /*005c*/ 	.word	0x00000000
        /*0060*/ 	.short	0x0001
        /*0062*/ 	.short	0x0008
        /*0064*/ 	.byte	0x00, 0xf4, 0x21, 0x00


	//----- nvinfo : EIATTR_KPARAM_INFO
	.align		4
.L_23:
        /*0068*/ 	.byte	0x04, 0x17
        /*006a*/ 	.short	(.L_25 - .L_24)
.L_24:
        /*006c*/ 	.word	0x00000000
        /*0070*/ 	.short	0x0000
        /*0072*/ 	.short	0x0000
        /*0074*/ 	.byte	0x00, 0xf4, 0x21, 0x00


	//----- nvinfo : EIATTR_SPARSE_MMA_MASK
	.align		4
.L_25:
        /*0078*/ 	.byte	0x03, 0x50
        /*007a*/ 	.short	0x0000


	//----- nvinfo : EIATTR_MAXREG_COUNT
	.align		4
        /*007c*/ 	.byte	0x03, 0x1b
        /*007e*/ 	.short	0x00ff


	//----- nvinfo : EIATTR_EXIT_INSTR_OFFSETS
	.align		4
        /*0080*/ 	.byte	0x04, 0x1c
        /*0082*/ 	.short	(.L_27 - .L_26)


	//   ....[0]....
.L_26:
        /*0084*/ 	.word	0x000003d0


	//----- nvinfo : EIATTR_REQNTID
	.align		4
.L_27:
        /*0088*/ 	.byte	0x04, 0x10
        /*008a*/ 	.short	(.L_29 - .L_28)
.L_28:
        /*008c*/ 	.word	0x00000100
        /*0090*/ 	.word	0x00000001
        /*0094*/ 	.word	0x00000001


	//----- nvinfo : EIATTR_CBANK_PARAM_SIZE
	.align		4
.L_29:
        /*0098*/ 	.byte	0x03, 0x19
        /*009a*/ 	.short	0x0034


	//----- nvinfo : EIATTR_PARAM_CBANK
	.align		4
        /*009c*/ 	.byte	0x04, 0x0a
        /*009e*/ 	.short	(.L_31 - .L_30)
	.align		4
.L_30:
        /*00a0*/ 	.word	index@(.nv.constant0.triton_poi_fused__native_batch_norm_legit_no_training_leaky_relu_7)
        /*00a4*/ 	.short	0x0210
        /*00a6*/ 	.short	0x0034


	//----- nvinfo : EIATTR_SW_WAR
	.align		4
.L_31:
        /*00a8*/ 	.byte	0x04, 0x36
        /*00aa*/ 	.short	(.L_33 - .L_32)
.L_32:
        /*00ac*/ 	.word	0x00000008
.L_33:


//--------------------- .nv.callgraph             --------------------------
	.section	.nv.callgraph,"",@"SHT_CUDA_CALLGRAPH"
	.align	4
	.sectionentsize	8
	.align		4
        /*0000*/ 	.word	0x00000000
	.align		4
        /*0004*/ 	.word	0xffffffff
	.align		4
        /*0008*/ 	.word	0x00000000
	.align		4
        /*000c*/ 	.word	0xfffffffe
	.align		4
        /*0010*/ 	.word	0x00000000
	.align		4
        /*0014*/ 	.word	0xfffffffd
	.align		4
        /*0018*/ 	.word	0x00000000
	.align		4
        /*001c*/ 	.word	0xfffffffc


//--------------------- .nv.constant4             --------------------------
	.section	.nv.constant4,"a",@progbits
	.align	8
	.align		8
.nv.constant4:
        /*0000*/ 	.dword	_$_str
	.align		8
        /*0008*/ 	.dword	_$_str_$_2


//--------------------- .text.triton_poi_fused__native_batch_norm_legit_no_training_leaky_relu_7 --------------------------
	.section	.text.triton_poi_fused__native_batch_norm_legit_no_training_leaky_relu_7,"ax",@progbits
	.align	128
        .global         triton_poi_fused__native_batch_norm_legit_no_training_leaky_relu_7
        .type           triton_poi_fused__native_batch_norm_legit_no_training_leaky_relu_7,@function
        .size           triton_poi_fused__native_batch_norm_legit_no_training_leaky_relu_7,(.L_x_1 - triton_poi_fused__native_batch_norm_legit_no_training_leaky_relu_7)
        .other          triton_poi_fused__native_batch_norm_legit_no_training_leaky_relu_7,@"STO_CUDA_ENTRY STV_DEFAULT"
triton_poi_fused__native_batch_norm_legit_no_training_leaky_relu_7:
.text.triton_poi_fused__native_batch_norm_legit_no_training_leaky_relu_7:
[----:B------:R-:W-:Y:S01]  /*0000*/  LDC R1, c[0x0][0x28] ;  /* 0x00000a00ff017b82 */ /* 0x000fe20000000800 */
[----:B------:R-:W1:Y:S07]  /*0010*/  S2R R0, SR_TID.X ;  /* 0x0000000000007919 */ /* 0x000e6e0000002100 */
[----:B------:R-:W2:Y:S01]  /*0020*/  LDC.64 R2, c[0x0][0x228] ;  /* 0x00008a00ff027b82 */ /* 0x000ea20000000a00 */
[----:B------:R-:W-:Y:S01]  /*0030*/  ULDC.64 UR4, c[0x0][0x208] ;  /* 0x0000820000047ab9 */ /* 0x000fe20000000a00 */
[----:B------:R-:W3:Y:S06]  /*0040*/  S2R R7, SR_CTAID.X ;  /* 0x0000000000077919 */ /* 0x000eec0000002500 */
[----:B------:R-:W4:Y:S08]  /*0050*/  LDC.64 R8, c[0x0][0x230] ;  /* 0x00008c00ff087b82 */ /* 0x000f300000000a00 */
[----:B------:R-:W5:Y:S01]  /*0060*/  LDC.64 R10, c[0x0][0x238] ;  /* 0x00008e00ff0a7b82 */ /* 0x000f620000000a00 */
[----:B-1----:R-:W-:-:S02]  /*0070*/  SHF.L.U32 R0, R0, 0x1, RZ ;  /* 0x0000000100007819 */ /* 0x002fc400000006ff */
[----:B---3--:R-:W-:Y:S02]  /*0080*/  SHF.R.S32.HI R5, RZ, 0x16, R7 ;  /* 0x00000016ff057819 */ /* 0x008fe40000011407 */
[----:B------:R-:W-:Y:S02]  /*0090*/  LOP3.LUT R0, R0, 0x1fe, RZ, 0xc0, !PT ;  /* 0x000001fe00007812 */ /* 0x000fe400078ec0ff */
[----:B------:R-:W-:Y:S02]  /*00a0*/  SGXT R5, R5, 0x1 ;  /* 0x000000010505781a */ /* 0x000fe40000000200 */
[----:B------:R-:W-:Y:S02]  /*00b0*/  LEA R0, R7, R0, 0x9 ;  /* 0x0000000007007211 */ /* 0x000fe400078e48ff */
[----:B------:R-:W1:Y:S02]  /*00c0*/  LDC.64 R6, c[0x0][0x220] ;  /* 0x00008800ff067b82 */ /* 0x000e640000000a00 */
[----:B------:R-:W-:-:S04]  /*00d0*/  LEA.HI R5, R5, R0, RZ, 0x5 ;  /* 0x0000000005057211 */ /* 0x000fc800078f28ff */
[----:B------:R-:W-:-:S04]  /*00e0*/  LOP3.LUT R5, R5, 0xffffffe0, RZ, 0xc0, !PT ;  /* 0xffffffe005057812 */ /* 0x000fc800078ec0ff */
[----:B------:R-:W-:Y:S02]  /*00f0*/  IADD3 R13, R0, -R5, RZ ;  /* 0x80000005000d7210 */ /* 0x000fe40007ffe0ff */
[----:B------:R-:W3:Y:S03]  /*0100*/  LDC.64 R4, c[0x0][0x218] ;  /* 0x00008600ff047b82 */ /* 0x000ee60000000a00 */
[----:B--2---:R-:W-:-:S06]  /*0110*/  IMAD.WIDE R2, R13, 0x4, R2 ;  /* 0x000000040d027825 */ /* 0x004fcc00078e0202 */
[----:B------:R-:W2:Y:S01]  /*0120*/  LDG.E.EL.64 R2, desc[UR4][R2.64] ;  /* 0x0000000402027981 */ /* 0x000ea2000c2e1b00 */
[----:B-1----:R-:W-:-:S06]  /*0130*/  IMAD.WIDE R6, R13, 0x4, R6 ;  /* 0x000000040d067825 */ /* 0x002fcc00078e0206 */
[----:B------:R-:W2:Y:S01]  /*0140*/  LDG.E.EL.64 R6, desc[UR4][R6.64] ;  /* 0x0000000406067981 */ /* 0x000ea2000c2e1b00 */
[----:B---3--:R-:W-:-:S06]  /*0150*/  IMAD.WIDE R4, R0, 0x4, R4 ;  /* 0x0000000400047825 */ /* 0x008fcc00078e0204 */
[----:B------:R-:W3:Y:S01]  /*0160*/  LDG.E.64 R4, desc[UR4][R4.64] ;  /* 0x0000000404047981 */ /* 0x000ee2000c1e1b00 */
[----:B----4-:R-:W-:-:S04]  /*0170*/  IMAD.WIDE R8, R13, 0x4, R8 ;  /* 0x000000040d087825 */ /* 0x010fc800078e0208 */
[----:B-----5:R-:W-:Y:S02]  /*0180*/  IMAD.WIDE R10, R13, 0x4, R10 ;  /* 0x000000040d0a7825 */ /* 0x020fe400078e020a */
[----:B------:R-:W4:Y:S04]  /*0190*/  LDG.E.EL.64 R8, desc[UR4][R8.64] ;  /* 0x0000000408087981 */ /* 0x000f28000c2e1b00 */
[----:B------:R-:W4:Y:S01]  /*01a0*/  LDG.E.EL.64 R10, desc[UR4][R10.64] ;  /* 0x000000040a0a7981 */ /* 0x000f22000c2e1b00 */
[----:B--2---:R-:W-:Y:S01]  /*01b0*/  FADD R2, R2, 9.9999997473787516356e-06 ;  /* 0x3727c5ac02027421 */ /* 0x004fe20000000000 */
[----:B------:R-:W-:-:S03]  /*01c0*/  FADD R3, R3, 9.9999997473787516356e-06 ;  /* 0x3727c5ac03037421 */ /* 0x000fc60000000000 */
[----:B------:R-:W1:Y:S08]  /*01d0*/  MUFU.SQRT R12, R2 ;  /* 0x00000002000c7308 */ /* 0x000e700000002000 */
[----:B------:R-:W2:Y:S01]  /*01e0*/  MUFU.SQRT R13, R3 ;  /* 0x00000003000d7308 */ /* 0x000ea20000002000 */
[C---:B-1----:R-:W-:Y:S02]  /*01f0*/  FSETP.GT.AND P0, PT, R12.reuse, 8.50705917302346158658e+37, PT ;  /* 0x7e8000000c00780b */ /* 0x042fe40003f04000 */
[----:B------:R-:W-:-:S02]  /*0200*/  FSETP.GEU.AND P2, PT, R12, 1.175494350822287508e-38, PT ;  /* 0x008000000c00780b */ /* 0x000fc40003f4e000 */
[C---:B--2---:R-:W-:Y:S02]  /*0210*/  FSETP.GT.AND P1, PT, R13.reuse, 8.50705917302346158658e+37, PT ;  /* 0x7e8000000d00780b */ /* 0x044fe40003f24000 */
[----:B------:R-:W-:-:S07]  /*0220*/  FSETP.GEU.AND P3, PT, R13, 1.175494350822287508e-38, PT ;  /* 0x008000000d00780b */ /* 0x000fce0003f6e000 */
[----:B------:R-:W-:Y:S01]  /*0230*/  @P0 FMUL R12, R12, 0.25 ;  /* 0x3e8000000c0c0820 */ /* 0x000fe20000400000 */
[----:B------:R-:W-:-:S03]  /*0240*/  HFMA2.MMA R2, -RZ, RZ, 1.625, 0 ;  /* 0x3e800000ff027435 */ /* 0x000fc600000001ff */
[----:B------:R-:W-:Y:S01]  /*0250*/  @!P2 FMUL R12, R12, 16777216 ;  /* 0x4b8000000c0ca820 */ /* 0x000fe20000400000 */
[----:B------:R-:W-:-:S04]  /*0260*/  @P1 FMUL R13, R13, 0.25 ;  /* 0x3e8000000d0d1820 */ /* 0x000fc80000400000 */
[----:B------:R-:W-:Y:S01]  /*0270*/  @!P3 FMUL R13, R13, 16777216 ;  /* 0x4b8000000d0db820 */ /* 0x000fe20000400000 */
[----:B------:R-:W1:Y:S01]  /*0280*/  MUFU.RCP R12, R12 ;  /* 0x0000000c000c7308 */ /* 0x000e620000001000 */
[----:B------:R-:W-:-:S07]  /*0290*/  FSEL R3, R2, 1, P0 ;  /* 0x3f80000002037808 */ /* 0x000fce0000000000 */
[----:B------:R-:W2:Y:S01]  /*02a0*/  MUFU.RCP R13, R13 ;  /* 0x0000000d000d7308 */ /* 0x000ea20000001000 */
[----:B------:R-:W-:Y:S01]  /*02b0*/  FSEL R2, R2, 1, P1 ;  /* 0x3f80000002027808 */ /* 0x000fe20000800000 */
[----:B------:R-:W-:Y:S01]  /*02c0*/  @!P2 FMUL R3, R3, 16777216 ;  /* 0x4b8000000303a820 */ /* 0x000fe20000400000 */
[----:B---3--:R-:W-:-:S03]  /*02d0*/  FADD R5, R5, -R7 ;  /* 0x8000000705057221 */ /* 0x008fc60000000000 */
[----:B------:R-:W-:Y:S01]  /*02e0*/  @!P3 FMUL R2, R2, 16777216 ;  /* 0x4b8000000202b820 */ /* 0x000fe20000400000 */
[----:B------:R-:W-:Y:S01]  /*02f0*/  FADD R4, R4, -R6 ;  /* 0x8000000604047221 */ /* 0x000fe20000000000 */
[----:B-1----:R-:W-:Y:S02]  /*0300*/  FMUL R7, R12, R3 ;  /* 0x000000030c077220 */ /* 0x002fe40000400000 */
[----:B--2---:R-:W-:Y:S02]  /*0310*/  FMUL R6, R13, R2 ;  /* 0x000000020d067220 */ /* 0x004fe40000400000 */
[----:B------:R-:W1:Y:S01]  /*0320*/  LDC.64 R2, c[0x0][0x210] ;  /* 0x00008400ff027b82 */ /* 0x000e620000000a00 */
[----:B------:R-:W-:Y:S01]  /*0330*/  FMUL R7, R4, R7 ;  /* 0x0000000704077220 */ /* 0x000fe20000400000 */
[----:B------:R-:W-:-:S03]  /*0340*/  FMUL R6, R5, R6 ;  /* 0x0000000605067220 */ /* 0x000fc60000400000 */
[----:B----4-:R-:W-:Y:S01]  /*0350*/  FFMA R8, R8, R7, R10 ;  /* 0x0000000708087223 */ /* 0x010fe2000000000a */
[----:B------:R-:W-:-:S04]  /*0360*/  FFMA R9, R9, R6, R11 ;  /* 0x0000000609097223 */ /* 0x000fc8000000000b */
[----:B------:R-:W-:Y:S02]  /*0370*/  FSETP.GT.AND P0, PT, R8, RZ, PT ;  /* 0x000000ff0800720b */ /* 0x000fe40003f04000 */
[----:B------:R-:W-:-:S11]  /*0380*/  FSETP.GT.AND P1, PT, R9, RZ, PT ;  /* 0x000000ff0900720b */ /* 0x000fd60003f24000 */
[----:B------:R-:W-:Y:S01]  /*0390*/  @!P0 FMUL R8, R8, 0.10000000149011611938 ;  /* 0x3dcccccd08088820 */ /* 0x000fe20000400000 */
[----:B-1----:R-:W-:-:S04]  /*03a0*/  IMAD.WIDE R2, R0, 0x4, R2 ;  /* 0x0000000400027825 */ /* 0x002fc800078e0202 */
[----:B------:R-:W-:-:S05]  /*03b0*/  @!P1 FMUL R9, R9, 0.10000000149011611938 ;  /* 0x3dcccccd09099820 */ /* 0x000fca0000400000 */
[----:B------:R-:W-:Y:S01]  /*03c0*/  STG.E.64 desc[UR4][R2.64], R8 ;  /* 0x0000000802007986 */ /* 0x000fe2000c101b04 */
[----:B------:R-:W-:Y:S05]  /*03d0*/  EXIT ;  /* 0x000000000000794d */ /* 0x000fea0003800000 */
.L_x_0:
[----:B------:R-:W-:-:S00]  /*03e0*/  BRA `(.L_x_0) ;  /* 0xfffffffc00fc7947 */ /* 0x000fc0000383ffff */
[----:B------:R-:W-:-:S00]  /*03f0*/  NOP ;  /* 0x0000000000007918 */ /* 0x000fc00000000000 */
        /* <DEDUP_REMOVED lines=8> */
.L_x_1:


//--------------------- .nv.global.init           --------------------------
	.section	.nv.global.init,"aw",@progbits
.nv.global.init:
	.type		_$_str,@object
	.size		_$_str,(_$_str_$_2 - _$_str)
_$_str:
        /*0000*/ 	.byte	0x5f, 0x5f, 0x43, 0x55, 0x44, 0x41, 0x5f, 0x46, 0x54, 0x5a, 0x00
	.type		_$_str_$_2,@object
	.size		_$_str_$_2,(.L_1 - _$_str_$_2)
_$_str_$_2:
        /*000b*/ 	.byte	0x5f, 0x5f, 0x43, 0x55, 0x44, 0x41, 0x5f, 0x50, 0x52, 0x45, 0x43, 0x5f, 0x53, 0x51, 0x52, 0x54
        /*001b*/ 	.byte	0x00
.L_1:


//--------------------- .nv.constant0.triton_poi_fused__native_batch_norm_legit_no_training_leaky_relu_7 --------------------------
	.section	.nv.constant0.triton_poi_fused__native_batch_norm_legit_no_training_leaky_relu_7,"a",@progbits
	.sectionflags	@""
	.align	4
.nv.constant0.triton_poi_fused__native_batch_norm_legit_no_training_leaky_relu_7:
	.zero		580
